//
// Generated by NVIDIA NVVM Compiler
//
// Compiler Build ID: CL-36424714
// Cuda compilation tools, release 13.0, V13.0.88
// Based on NVVM 20.0.0
//

.version 9.0
.target sm_100
.address_size 64

	// .globl	_Z13reverse_arrayPfi
// _ZZ13reverse_arrayPfiE6s_left has been demoted
// _ZZ13reverse_arrayPfiE7s_right has been demoted

.visible .entry _Z13reverse_arrayPfi(
	.param .u64 .ptr .align 1 _Z13reverse_arrayPfi_param_0,
	.param .u32 _Z13reverse_arrayPfi_param_1
)
{
	.reg .pred 	%p<8>;
	.reg .b32 	%r<27>;
	.reg .b32 	%f<11>;
	.reg .b64 	%rd<7>;
	// demoted variable
	.shared .align 4 .b8 _ZZ13reverse_arrayPfiE6s_left[2048];
	// demoted variable
	.shared .align 4 .b8 _ZZ13reverse_arrayPfiE7s_right[2048];
	ld.param.u64 	%rd4, [_Z13reverse_arrayPfi_param_0];
	ld.param.u32 	%r5, [_Z13reverse_arrayPfi_param_1];
	cvta.to.global.u64 	%rd1, %rd4;
	mov.u32 	%r6, %ctaid.x;
	mov.u32 	%r7, %ntid.x;
	mul.lo.s32 	%r8, %r6, %r7;
	mov.u32 	%r1, %tid.x;
	add.s32 	%r2, %r8, %r1;
	add.s32 	%r9, %r7, %r8;
	sub.s32 	%r10, %r1, %r9;
	add.s32 	%r3, %r10, %r5;
	setp.ge.s32 	%p1, %r2, %r5;
	mul.wide.s32 	%rd5, %r2, 4;
	add.s64 	%rd2, %rd1, %rd5;
	mov.f32 	%f9, 0f00000000;
	@%p1 bra 	$L__BB0_2;
	ld.global.f32 	%f9, [%rd2];
$L__BB0_2:
	setp.lt.s32 	%p2, %r3, 1;
	mul.wide.u32 	%rd6, %r3, 4;
	add.s64 	%rd3, %rd1, %rd6;
	mov.f32 	%f10, 0f00000000;
	@%p2 bra 	$L__BB0_4;
	ld.global.f32 	%f10, [%rd3];
$L__BB0_4:
	shl.b32 	%r11, %r1, 2;
	mov.u32 	%r12, _ZZ13reverse_arrayPfiE6s_left;
	add.s32 	%r13, %r12, %r11;
	st.shared.f32 	[%r13], %f9;
	mov.u32 	%r14, _ZZ13reverse_arrayPfiE7s_right;
	add.s32 	%r15, %r14, %r11;
	st.shared.f32 	[%r15], %f10;
	bar.sync 	0;
	neg.s32 	%r4, %r1;
	not.b32 	%r16, %r2;
	add.s32 	%r17, %r5, %r16;
	min.s32 	%r18, %r5, %r17;
	setp.le.s32 	%p3, %r18, %r2;
	@%p3 bra 	$L__BB0_6;
	shl.b32 	%r19, %r4, 2;
	add.s32 	%r21, %r14, %r19;
	ld.shared.f32 	%f7, [%r21+2044];
	st.global.f32 	[%rd2], %f7;
$L__BB0_6:
	setp.lt.s32 	%p4, %r3, 1;
	setp.ge.s32 	%p5, %r3, %r5;
	or.pred  	%p6, %p4, %p5;
	@%p6 bra 	$L__BB0_9;
	not.b32 	%r22, %r3;
	add.s32 	%r23, %r5, %r22;
	setp.le.s32 	%p7, %r3, %r23;
	@%p7 bra 	$L__BB0_9;
	shl.b32 	%r24, %r4, 2;
	add.s32 	%r26, %r12, %r24;
	ld.shared.f32 	%f8, [%r26+2044];
	st.global.f32 	[%rd3], %f8;
$L__BB0_9:
	ret;

}


// ===== COMPILED SASS (sm_100) =====

	.target	sm_100

	.elftype	@"ET_EXEC"


//--------------------- .note.nv.tkinfo           --------------------------
	.section	.note.nv.tkinfo,"",@"SHT_NOTE"
	.sectionflags	@"SHF_NOTE_NV_TKINFO"
	.tkinfo
        /*0018*/ 	.word	0x00000002
        /*0030*/ 	.string	""
        /*0030*/ 	.string	"ptxas"
        /*0030*/ 	.string	"Cuda compilation tools, release 13.0, V13.0.88"
        /*0030*/ 	.string	"Build cuda_13.0.r13.0/compiler.36424714_0"
        /*0030*/ 	.string	"-arch sm_100 -m 64 "



//--------------------- .note.nv.cuinfo           --------------------------
	.section	.note.nv.cuinfo,"",@"SHT_NOTE"
	.sectionflags	@"SHF_NOTE_NV_CUINFO"
        /*0018*/ 	.short	0x0002
        /*001a*/ 	.short	0x0064
        /*001c*/ 	.short	0x0082
	.zero		2


//--------------------- .nv.info                  --------------------------
	.section	.nv.info,"",@"SHT_CUDA_INFO"
	.align	4


	//----- nvinfo : EIATTR_REGCOUNT
	.align		4
        /*0000*/ 	.byte	0x04, 0x2f
        /*0002*/ 	.short	(.L_1 - .L_0)
	.align		4
.L_0:
        /*0004*/ 	.word	index@(_Z13reverse_arrayPfi)
        /*0008*/ 	.word	0x00000012


	//----- nvinfo : EIATTR_FRAME_SIZE
	.align		4
.L_1:
        /*000c*/ 	.byte	0x04, 0x11
        /*000e*/ 	.short	(.L_3 - .L_2)
	.align		4
.L_2:
        /*0010*/ 	.word	index@(_Z13reverse_arrayPfi)
        /*0014*/ 	.word	0x00000000


	//----- nvinfo : EIATTR_MIN_STACK_SIZE
	.align		4
.L_3:
        /*0018*/ 	.byte	0x04, 0x12
        /*001a*/ 	.short	(.L_5 - .L_4)
	.align		4
.L_4:
        /*001c*/ 	.word	index@(_Z13reverse_arrayPfi)
        /*0020*/ 	.word	0x00000000
.L_5:


//--------------------- .nv.compat                --------------------------
	.section	.nv.compat,"",@"SHT_CUDA_COMPAT_INFO"
	.align	4
        /*0000*/ 	.byte	0x02, 0x09, 0x00, 0x00, 0x02, 0x02, 0x01, 0x00, 0x02, 0x05, 0x05, 0x00, 0x03, 0x07, 0x01, 0x01
        /*0010*/ 	.byte	0x02, 0x03, 0x00, 0x00, 0x02, 0x06, 0x01, 0x00, 0x04, 0x0b, 0x08, 0x00, 0x09, 0x00, 0x00, 0x00
        /*0020*/ 	.byte	0x00, 0x00, 0x00, 0x00


//--------------------- .nv.info._Z13reverse_arrayPfi --------------------------
	.section	.nv.info._Z13reverse_arrayPfi,"",@"SHT_CUDA_INFO"
	.sectionflags	@""
	.align	4


	//----- nvinfo : EIATTR_CUDA_API_VERSION
	.align		4
        /*0000*/ 	.byte	0x04, 0x37
        /*0002*/ 	.short	(.L_7 - .L_6)
.L_6:
        /*0004*/ 	.word	0x00000082


	//----- nvinfo : EIATTR_KPARAM_INFO
	.align		4
.L_7:
        /*0008*/ 	.byte	0x04, 0x17
        /*000a*/ 	.short	(.L_9 - .L_8)
.L_8:
        /*000c*/ 	.word	0x00000000
        /*0010*/ 	.short	0x0001
        /*0012*/ 	.short	0x0008
        /*0014*/ 	.byte	0x00, 0xf0, 0x11, 0x00


	//----- nvinfo : EIATTR_KPARAM_INFO
	.align		4
.L_9:
        /*0018*/ 	.byte	0x04, 0x17
        /*001a*/ 	.short	(.L_11 - .L_10)
.L_10:
        /*001c*/ 	.word	0x00000000
        /*0020*/ 	.short	0x0000
        /*0022*/ 	.short	0x0000
        /*0024*/ 	.byte	0x00, 0xf5, 0x21, 0x00


	//----- nvinfo : EIATTR_SPARSE_MMA_MASK
	.align		4
.L_11:
        /*0028*/ 	.byte	0x03, 0x50
        /*002a*/ 	.short	0x0000


	//----- nvinfo : EIATTR_MAXREG_COUNT
	.align		4
        /*002c*/ 	.byte	0x03, 0x1b
        /*002e*/ 	.short	0x00ff


	//----- nvinfo : EIATTR_NUM_BARRIERS
	.align		4
        /*0030*/ 	.byte	0x02, 0x4c
        /*0032*/ 	.byte	0x01
	.zero		1


	//----- nvinfo : EIATTR_MERCURY_ISA_VERSION
	.align		4
        /*0034*/ 	.byte	0x03, 0x5f
        /*0036*/ 	.short	0x0101


	//----- nvinfo : EIATTR_VRC_CTA_INIT_COUNT
	.align		4
        /*0038*/ 	.byte	0x02, 0x4a
	.zero		1
	.zero		1


	//----- nvinfo : EIATTR_EXIT_INSTR_OFFSETS
	.align		4
        /*003c*/ 	.byte	0x04, 0x1c
        /*003e*/ 	.short	(.L_13 - .L_12)


	//   ....[0]....
.L_12:
        /*0040*/ 	.word	0x00000240


	//   ....[1]....
        /*0044*/ 	.word	0x00000280


	//   ....[2]....
        /*0048*/ 	.word	0x000002c0


	//----- nvinfo : EIATTR_CBANK_PARAM_SIZE
	.align		4
.L_13:
        /*004c*/ 	.byte	0x03, 0x19
        /*004e*/ 	.short	0x000c


	//----- nvinfo : EIATTR_PARAM_CBANK
	.align		4
        /*0050*/ 	.byte	0x04, 0x0a
        /*0052*/ 	.short	(.L_15 - .L_14)
	.align		4
.L_14:
        /*0054*/ 	.word	index@(.nv.constant0._Z13reverse_arrayPfi)
        /*0058*/ 	.short	0x0380
        /*005a*/ 	.short	0x000c


	//----- nvinfo : EIATTR_SW_WAR
	.align		4
.L_15:
        /*005c*/ 	.byte	0x04, 0x36
        /*005e*/ 	.short	(.L_17 - .L_16)
.L_16:
        /*0060*/ 	.word	0x00000008
.L_17:


//--------------------- .nv.callgraph             --------------------------
	.section	.nv.callgraph,"",@"SHT_CUDA_CALLGRAPH"
	.align	4
	.sectionentsize	8
	.align		4
        /*0000*/ 	.word	0x00000000
	.align		4
        /*0004*/ 	.word	0xffffffff
	.align		4
        /*0008*/ 	.word	0x00000000
	.align		4
        /*000c*/ 	.word	0xfffffffe
	.align		4
        /*0010*/ 	.word	0x00000000
	.align		4
        /*0014*/ 	.word	0xfffffffd
	.align		4
        /*0018*/ 	.word	0x00000000
	.align		4
        /*001c*/ 	.word	0xfffffffc


//--------------------- .text._Z13reverse_arrayPfi --------------------------
	.section	.text._Z13reverse_arrayPfi,"ax",@progbits
	.align	128
        .global         _Z13reverse_arrayPfi
        .type           _Z13reverse_arrayPfi,@function
        .size           _Z13reverse_arrayPfi,(.L_x_1 - _Z13reverse_arrayPfi)
        .other          _Z13reverse_arrayPfi,@"STO_CUDA_ENTRY STV_DEFAULT"
_Z13reverse_arrayPfi:
.text._Z13reverse_arrayPfi:
[----:B------:R-:W-:Y:S01]  /*0000*/  LDC R1, c[0x0][0x37c] ;  /* 0x0000df00ff017b82 */ /* 0x000fe20000000800 */
[----:B------:R-:W0:Y:S07]  /*0010*/  S2R R15, SR_TID.X ;  /* 0x00000000000f7919 */ /* 0x000e2e0000002100 */
[----:B------:R-:W1:Y:S01]  /*0020*/  S2UR UR6, SR_CTAID.X ;  /* 0x00000000000679c3 */ /* 0x000e620000002500 */
[----:B------:R-:W2:Y:S01]  /*0030*/  LDCU.64 UR4, c[0x0][0x358] ;  /* 0x00006b00ff0477ac */ /* 0x000ea20008000a00 */
[----:B------:R-:W-:-:S06]  /*0040*/  IMAD.MOV.U32 R6, RZ, RZ, RZ ;  /* 0x000000ffff067224 */ /* 0x000fcc00078e00ff */
[----:B------:R-:W1:Y:S08]  /*0050*/  LDC R7, c[0x0][0x360] ;  /* 0x0000d800ff077b82 */ /* 0x000e700000000800 */
[----:B------:R-:W3:Y:S08]  /*0060*/  LDC R12, c[0x0][0x388] ;  /* 0x0000e200ff0c7b82 */ /* 0x000ef00000000800 */
[----:B------:R-:W4:Y:S01]  /*0070*/  LDC.64 R4, c[0x0][0x380] ;  /* 0x0000e000ff047b82 */ /* 0x000f220000000a00 */
[----:B-1----:R-:W-:-:S02]  /*0080*/  IMAD R0, R7, UR6, R7 ;  /* 0x0000000607007c24 */ /* 0x002fc4000f8e0207 */
[----:B0-----:R-:W-:-:S03]  /*0090*/  IMAD R7, R7, UR6, R15 ;  /* 0x0000000607077c24 */ /* 0x001fc6000f8e020f */
[-C--:B---3--:R-:W-:Y:S01]  /*00a0*/  IADD3 R9, PT, PT, R15, R12.reuse, -R0 ;  /* 0x0000000c0f097210 */ /* 0x088fe20007ffe800 */
[----:B------:R-:W-:Y:S01]  /*00b0*/  IMAD.MOV.U32 R0, RZ, RZ, RZ ;  /* 0x000000ffff007224 */ /* 0x000fe200078e00ff */
[----:B------:R-:W-:Y:S02]  /*00c0*/  ISETP.GE.AND P0, PT, R7, R12, PT ;  /* 0x0000000c0700720c */ /* 0x000fe40003f06270 */
[----:B------:R-:W-:Y:S01]  /*00d0*/  ISETP.GE.AND P1, PT, R9, 0x1, PT ;  /* 0x000000010900780c */ /* 0x000fe20003f26270 */
[----:B----4-:R-:W-:-:S04]  /*00e0*/  IMAD.WIDE R2, R7, 0x4, R4 ;  /* 0x0000000407027825 */ /* 0x010fc800078e0204 */
[----:B------:R-:W-:-:S06]  /*00f0*/  IMAD.WIDE.U32 R4, R9, 0x4, R4 ;  /* 0x0000000409047825 */ /* 0x000fcc00078e0004 */
[----:B--2---:R-:W2:Y:S04]  /*0100*/  @!P0 LDG.E R0, desc[UR4][R2.64] ;  /* 0x0000000402008981 */ /* 0x004ea8000c1e1900 */
[----:B------:R-:W3:Y:S01]  /*0110*/  @P1 LDG.E R6, desc[UR4][R4.64] ;  /* 0x0000000404061981 */ /* 0x000ee2000c1e1900 */
[----:B------:R-:W-:Y:S02]  /*0120*/  LOP3.LUT R8, RZ, R7, RZ, 0x33, !PT ;  /* 0x00000007ff087212 */ /* 0x000fe400078e33ff */
[-C--:B------:R-:W-:Y:S01]  /*0130*/  ISETP.GE.AND P0, PT, R9, R12.reuse, PT ;  /* 0x0000000c0900720c */ /* 0x080fe20003f06270 */
[----:B------:R-:W0:Y:S01]  /*0140*/  S2R R11, SR_CgaCtaId ;  /* 0x00000000000b7919 */ /* 0x000e220000008800 */
[----:B------:R-:W-:Y:S02]  /*0150*/  VIADDMNMX R10, R8, R12, R12, PT ;  /* 0x0000000c080a7246 */ /* 0x000fe4000380010c */
[----:B------:R-:W-:-:S02]  /*0160*/  MOV R8, 0x400 ;  /* 0x0000040000087802 */ /* 0x000fc40000000f00 */
[----:B------:R-:W-:Y:S02]  /*0170*/  ISETP.GT.AND P1, PT, R10, R7, PT ;  /* 0x000000070a00720c */ /* 0x000fe40003f24270 */
[----:B------:R-:W-:Y:S01]  /*0180*/  ISETP.LT.OR P0, PT, R9, 0x1, P0 ;  /* 0x000000010900780c */ /* 0x000fe20000701670 */
[----:B------:R-:W-:Y:S01]  /*0190*/  VIADD R7, R8, 0x800 ;  /* 0x0000080008077836 */ /* 0x000fe20000000000 */
[----:B0-----:R-:W-:-:S04]  /*01a0*/  LEA R8, R11, R8, 0x18 ;  /* 0x000000080b087211 */ /* 0x001fc800078ec0ff */
[----:B------:R-:W-:Y:S01]  /*01b0*/  LEA R10, R11, R7, 0x18 ;  /* 0x000000070b0a7211 */ /* 0x000fe200078ec0ff */
[----:B------:R-:W-:-:S04]  /*01c0*/  IMAD R7, R15, 0x4, R8 ;  /* 0x000000040f077824 */ /* 0x000fc800078e0208 */
[C-C-:B------:R-:W-:Y:S02]  /*01d0*/  IMAD R11, R15.reuse, 0x4, R10.reuse ;  /* 0x000000040f0b7824 */ /* 0x140fe400078e020a */
[----:B------:R-:W-:Y:S01]  /*01e0*/  @P1 IMAD R10, R15, -0x4, R10 ;  /* 0xfffffffc0f0a1824 */ /* 0x000fe200078e020a */
[----:B--2---:R-:W-:Y:S04]  /*01f0*/  STS [R7], R0 ;  /* 0x0000000007007388 */ /* 0x004fe80000000800 */
[----:B---3--:R-:W-:Y:S01]  /*0200*/  STS [R11], R6 ;  /* 0x000000060b007388 */ /* 0x008fe20000000800 */
[----:B------:R-:W-:Y:S06]  /*0210*/  BAR.SYNC.DEFER_BLOCKING 0x0 ;  /* 0x0000000000007b1d */ /* 0x000fec0000010000 */
[----:B------:R-:W0:Y:S04]  /*0220*/  @P1 LDS R13, [R10+0x7fc] ;  /* 0x0007fc000a0d1984 */ /* 0x000e280000000800 */
[----:B0-----:R0:W-:Y:S01]  /*0230*/  @P1 STG.E desc[UR4][R2.64], R13 ;  /* 0x0000000d02001986 */ /* 0x0011e2000c101904 */
[----:B------:R-:W-:Y:S05]  /*0240*/  @P0 EXIT ;  /* 0x000000000000094d */ /* 0x000fea0003800000 */
[----:B------:R-:W-:-:S05]  /*0250*/  LOP3.LUT R0, RZ, R9, RZ, 0x33, !PT ;  /* 0x00000009ff007212 */ /* 0x000fca00078e33ff */
[----:B------:R-:W-:-:S05]  /*0260*/  IMAD.IADD R0, R0, 0x1, R12 ;  /* 0x0000000100007824 */ /* 0x000fca00078e020c */
[----:B------:R-:W-:-:S13]  /*0270*/  ISETP.GT.AND P0, PT, R9, R0, PT ;  /* 0x000000000900720c */ /* 0x000fda0003f04270 */
[----:B------:R-:W-:Y:S05]  /*0280*/  @!P0 EXIT ;  /* 0x000000000000894d */ /* 0x000fea0003800000 */
[----:B------:R-:W-:-:S05]  /*0290*/  IMAD R8, R15, -0x4, R8 ;  /* 0xfffffffc0f087824 */ /* 0x000fca00078e0208 */
[----:B0-----:R-:W0:Y:S04]  /*02a0*/  LDS R3, [R8+0x7fc] ;  /* 0x0007fc0008037984 */ /* 0x001e280000000800 */
[----:B0-----:R-:W-:Y:S01]  /*02b0*/  STG.E desc[UR4][R4.64], R3 ;  /* 0x0000000304007986 */ /* 0x001fe2000c101904 */
[----:B------:R-:W-:Y:S05]  /*02c0*/  EXIT ;  /* 0x000000000000794d */ /* 0x000fea0003800000 */
.L_x_0:
[----:B------:R-:W-:-:S00]  /*02d0*/  BRA `(.L_x_0) ;  /* 0xfffffffc00fc7947 */ /* 0x000fc0000383ffff */
[----:B------:R-:W-:-:S00]  /*02e0*/  NOP ;  /* 0x0000000000007918 */ /* 0x000fc00000000000 */
        /* <DEDUP_REMOVED lines=9> */
.L_x_1:


//--------------------- .nv.shared._Z13reverse_arrayPfi --------------------------
	.section	.nv.shared._Z13reverse_arrayPfi,"aw",@nobits
	.sectionflags	@""
	.align	4
.nv.shared._Z13reverse_arrayPfi:
	.zero		5120


//--------------------- .nv.shared.reserved.0     --------------------------
	.section	.nv.shared.reserved.0,"aw",@nobits
	.weak		__nv_reservedSMEM_offset_0_alias
	.size		__nv_reservedSMEM_offset_0_alias, 0, 64
	.other		__nv_reservedSMEM_offset_0_alias,@"STO_CUDA_RESERVED_SHARED STV_DEFAULT"
__nv_reservedSMEM_offset_0_alias:
	.zero		0
	.zero		64


//--------------------- .nv.constant0._Z13reverse_arrayPfi --------------------------
	.section	.nv.constant0._Z13reverse_arrayPfi,"a",@progbits
	.sectionflags	@""
	.align	4
.nv.constant0._Z13reverse_arrayPfi:
	.zero		908


//--------------------- SYMBOLS --------------------------

	.type		.nv.reservedSmem.offset0,@object
	.size		.nv.reservedSmem.offset0,0x4
	.type		.nv.reservedSmem.cap,@object
	.size		.nv.reservedSmem.cap,0x4
